//
// Generated by NVIDIA NVVM Compiler
//
// Compiler Build ID: CL-36424714
// Cuda compilation tools, release 13.0, V13.0.88
// Based on NVVM 20.0.0
//

.version 9.0
.target sm_100
.address_size 64

	// .globl	_Z26recursiveDoublingPrefixSumPiS_i
.extern .shared .align 16 .b8 temp[];

.visible .entry _Z26recursiveDoublingPrefixSumPiS_i(
	.param .u64 .ptr .align 1 _Z26recursiveDoublingPrefixSumPiS_i_param_0,
	.param .u64 .ptr .align 1 _Z26recursiveDoublingPrefixSumPiS_i_param_1,
	.param .u32 _Z26recursiveDoublingPrefixSumPiS_i_param_2
)
{
	.reg .pred 	%p<4>;
	.reg .b32 	%r<24>;
	.reg .b64 	%rd<9>;

	ld.param.u64 	%rd2, [_Z26recursiveDoublingPrefixSumPiS_i_param_0];
	ld.param.u64 	%rd1, [_Z26recursiveDoublingPrefixSumPiS_i_param_1];
	cvta.to.global.u64 	%rd3, %rd2;
	mov.u32 	%r1, %tid.x;
	mov.u32 	%r9, %ctaid.x;
	mov.u32 	%r2, %ntid.x;
	mad.lo.s32 	%r3, %r9, %r2, %r1;
	mul.wide.s32 	%rd4, %r3, 4;
	add.s64 	%rd5, %rd3, %rd4;
	ld.global.u32 	%r10, [%rd5];
	shl.b32 	%r11, %r1, 2;
	mov.u32 	%r12, temp;
	add.s32 	%r4, %r12, %r11;
	st.shared.u32 	[%r4], %r10;
	bar.sync 	0;
	setp.lt.u32 	%p1, %r2, 2;
	@%p1 bra 	$L__BB0_5;
	mov.b32 	%r22, 1;
$L__BB0_2:
	setp.lt.u32 	%p2, %r1, %r22;
	mov.b32 	%r23, 0;
	@%p2 bra 	$L__BB0_4;
	sub.s32 	%r15, %r1, %r22;
	shl.b32 	%r16, %r15, 2;
	add.s32 	%r18, %r12, %r16;
	ld.shared.u32 	%r23, [%r18];
$L__BB0_4:
	bar.sync 	0;
	ld.shared.u32 	%r19, [%r4];
	add.s32 	%r20, %r19, %r23;
	st.shared.u32 	[%r4], %r20;
	bar.sync 	0;
	shl.b32 	%r22, %r22, 1;
	setp.lt.u32 	%p3, %r22, %r2;
	@%p3 bra 	$L__BB0_2;
$L__BB0_5:
	cvta.to.global.u64 	%rd6, %rd1;
	ld.shared.u32 	%r21, [%r4];
	add.s64 	%rd8, %rd6, %rd4;
	st.global.u32 	[%rd8], %r21;
	ret;

}


// ===== COMPILED SASS (sm_100) =====

	.target	sm_100

	.elftype	@"ET_EXEC"


//--------------------- .note.nv.tkinfo           --------------------------
	.section	.note.nv.tkinfo,"",@"SHT_NOTE"
	.sectionflags	@"SHF_NOTE_NV_TKINFO"
	.tkinfo
        /*0018*/ 	.word	0x00000002
        /*0030*/ 	.string	""
        /*0030*/ 	.string	"ptxas"
        /*0030*/ 	.string	"Cuda compilation tools, release 13.0, V13.0.88"
        /*0030*/ 	.string	"Build cuda_13.0.r13.0/compiler.36424714_0"
        /*0030*/ 	.string	"-arch sm_100 -m 64 "



//--------------------- .note.nv.cuinfo           --------------------------
	.section	.note.nv.cuinfo,"",@"SHT_NOTE"
	.sectionflags	@"SHF_NOTE_NV_CUINFO"
        /*0018*/ 	.short	0x0002
        /*001a*/ 	.short	0x0064
        /*001c*/ 	.short	0x0082
	.zero		2


//--------------------- .nv.info                  --------------------------
	.section	.nv.info,"",@"SHT_CUDA_INFO"
	.align	4


	//----- nvinfo : EIATTR_REGCOUNT
	.align		4
        /*0000*/ 	.byte	0x04, 0x2f
        /*0002*/ 	.short	(.L_1 - .L_0)
	.align		4
.L_0:
        /*0004*/ 	.word	index@(_Z26recursiveDoublingPrefixSumPiS_i)
        /*0008*/ 	.word	0x0000000c


	//----- nvinfo : EIATTR_FRAME_SIZE
	.align		4
.L_1:
        /*000c*/ 	.byte	0x04, 0x11
        /*000e*/ 	.short	(.L_3 - .L_2)
	.align		4
.L_2:
        /*0010*/ 	.word	index@(_Z26recursiveDoublingPrefixSumPiS_i)
        /*0014*/ 	.word	0x00000000


	//----- nvinfo : EIATTR_MIN_STACK_SIZE
	.align		4
.L_3:
        /*0018*/ 	.byte	0x04, 0x12
        /*001a*/ 	.short	(.L_5 - .L_4)
	.align		4
.L_4:
        /*001c*/ 	.word	index@(_Z26recursiveDoublingPrefixSumPiS_i)
        /*0020*/ 	.word	0x00000000
.L_5:


//--------------------- .nv.compat                --------------------------
	.section	.nv.compat,"",@"SHT_CUDA_COMPAT_INFO"
	.align	4
        /*0000*/ 	.byte	0x02, 0x09, 0x00, 0x00, 0x02, 0x02, 0x01, 0x00, 0x02, 0x05, 0x05, 0x00, 0x03, 0x07, 0x01, 0x01
        /*0010*/ 	.byte	0x02, 0x03, 0x00, 0x00, 0x02, 0x06, 0x01, 0x00, 0x04, 0x0b, 0x08, 0x00, 0x09, 0x00, 0x00, 0x00
        /*0020*/ 	.byte	0x00, 0x00, 0x00, 0x00


//--------------------- .nv.info._Z26recursiveDoublingPrefixSumPiS_i --------------------------
	.section	.nv.info._Z26recursiveDoublingPrefixSumPiS_i,"",@"SHT_CUDA_INFO"
	.sectionflags	@""
	.align	4


	//----- nvinfo : EIATTR_CUDA_API_VERSION
	.align		4
        /*0000*/ 	.byte	0x04, 0x37
        /*0002*/ 	.short	(.L_7 - .L_6)
.L_6:
        /*0004*/ 	.word	0x00000082


	//----- nvinfo : EIATTR_KPARAM_INFO
	.align		4
.L_7:
        /*0008*/ 	.byte	0x04, 0x17
        /*000a*/ 	.short	(.L_9 - .L_8)
.L_8:
        /*000c*/ 	.word	0x00000000
        /*0010*/ 	.short	0x0002
        /*0012*/ 	.short	0x0010
        /*0014*/ 	.byte	0x00, 0xf0, 0x11, 0x00


	//----- nvinfo : EIATTR_KPARAM_INFO
	.align		4
.L_9:
        /*0018*/ 	.byte	0x04, 0x17
        /*001a*/ 	.short	(.L_11 - .L_10)
.L_10:
        /*001c*/ 	.word	0x00000000
        /*0020*/ 	.short	0x0001
        /*0022*/ 	.short	0x0008
        /*0024*/ 	.byte	0x00, 0xf5, 0x21, 0x00


	//----- nvinfo : EIATTR_KPARAM_INFO
	.align		4
.L_11:
        /*0028*/ 	.byte	0x04, 0x17
        /*002a*/ 	.short	(.L_13 - .L_12)
.L_12:
        /*002c*/ 	.word	0x00000000
        /*0030*/ 	.short	0x0000
        /*0032*/ 	.short	0x0000
        /*0034*/ 	.byte	0x00, 0xf5, 0x21, 0x00


	//----- nvinfo : EIATTR_SPARSE_MMA_MASK
	.align		4
.L_13:
        /*0038*/ 	.byte	0x03, 0x50
        /*003a*/ 	.short	0x0000


	//----- nvinfo : EIATTR_MAXREG_COUNT
	.align		4
        /*003c*/ 	.byte	0x03, 0x1b
        /*003e*/ 	.short	0x00ff


	//----- nvinfo : EIATTR_NUM_BARRIERS
	.align		4
        /*0040*/ 	.byte	0x02, 0x4c
        /*0042*/ 	.byte	0x01
	.zero		1


	//----- nvinfo : EIATTR_MERCURY_ISA_VERSION
	.align		4
        /*0044*/ 	.byte	0x03, 0x5f
        /*0046*/ 	.short	0x0101


	//----- nvinfo : EIATTR_VRC_CTA_INIT_COUNT
	.align		4
        /*0048*/ 	.byte	0x02, 0x4a
	.zero		1
	.zero		1


	//----- nvinfo : EIATTR_EXIT_INSTR_OFFSETS
	.align		4
        /*004c*/ 	.byte	0x04, 0x1c
        /*004e*/ 	.short	(.L_15 - .L_14)


	//   ....[0]....
.L_14:
        /*0050*/ 	.word	0x00000230


	//----- nvinfo : EIATTR_CBANK_PARAM_SIZE
	.align		4
.L_15:
        /*0054*/ 	.byte	0x03, 0x19
        /*0056*/ 	.short	0x0014


	//----- nvinfo : EIATTR_PARAM_CBANK
	.align		4
        /*0058*/ 	.byte	0x04, 0x0a
        /*005a*/ 	.short	(.L_17 - .L_16)
	.align		4
.L_16:
        /*005c*/ 	.word	index@(.nv.constant0._Z26recursiveDoublingPrefixSumPiS_i)
        /*0060*/ 	.short	0x0380
        /*0062*/ 	.short	0x0014


	//----- nvinfo : EIATTR_SW_WAR
	.align		4
.L_17:
        /*0064*/ 	.byte	0x04, 0x36
        /*0066*/ 	.short	(.L_19 - .L_18)
.L_18:
        /*0068*/ 	.word	0x00000008
.L_19:


//--------------------- .nv.callgraph             --------------------------
	.section	.nv.callgraph,"",@"SHT_CUDA_CALLGRAPH"
	.align	4
	.sectionentsize	8
	.align		4
        /*0000*/ 	.word	0x00000000
	.align		4
        /*0004*/ 	.word	0xffffffff
	.align		4
        /*0008*/ 	.word	0x00000000
	.align		4
        /*000c*/ 	.word	0xfffffffe
	.align		4
        /*0010*/ 	.word	0x00000000
	.align		4
        /*0014*/ 	.word	0xfffffffd
	.align		4
        /*0018*/ 	.word	0x00000000
	.align		4
        /*001c*/ 	.word	0xfffffffc


//--------------------- .text._Z26recursiveDoublingPrefixSumPiS_i --------------------------
	.section	.text._Z26recursiveDoublingPrefixSumPiS_i,"ax",@progbits
	.align	128
        .global         _Z26recursiveDoublingPrefixSumPiS_i
        .type           _Z26recursiveDoublingPrefixSumPiS_i,@function
        .size           _Z26recursiveDoublingPrefixSumPiS_i,(.L_x_3 - _Z26recursiveDoublingPrefixSumPiS_i)
        .other          _Z26recursiveDoublingPrefixSumPiS_i,@"STO_CUDA_ENTRY STV_DEFAULT"
_Z26recursiveDoublingPrefixSumPiS_i:
.text._Z26recursiveDoublingPrefixSumPiS_i:
[----:B------:R-:W-:Y:S01]  /*0000*/  LDC R1, c[0x0][0x37c] ;  /* 0x0000df00ff017b82 */ /* 0x000fe20000000800 */
[----:B------:R-:W0:Y:S07]  /*0010*/  S2R R4, SR_TID.X ;  /* 0x0000000000047919 */ /* 0x000e2e0000002100 */
[----:B------:R-:W0:Y:S01]  /*0020*/  S2UR UR4, SR_CTAID.X ;  /* 0x00000000000479c3 */ /* 0x000e220000002500 */
[----:B------:R-:W1:Y:S07]  /*0030*/  LDCU.64 UR6, c[0x0][0x358] ;  /* 0x00006b00ff0677ac */ /* 0x000e6e0008000a00 */
[----:B------:R-:W0:Y:S08]  /*0040*/  LDC R9, c[0x0][0x360] ;  /* 0x0000d800ff097b82 */ /* 0x000e300000000800 */
[----:B------:R-:W2:Y:S01]  /*0050*/  LDC.64 R2, c[0x0][0x380] ;  /* 0x0000e000ff027b82 */ /* 0x000ea20000000a00 */
[----:B0-----:R-:W-:-:S04]  /*0060*/  IMAD R5, R9, UR4, R4 ;  /* 0x0000000409057c24 */ /* 0x001fc8000f8e0204 */
[----:B--2---:R-:W-:-:S06]  /*0070*/  IMAD.WIDE R2, R5, 0x4, R2 ;  /* 0x0000000405027825 */ /* 0x004fcc00078e0202 */
[----:B-1----:R-:W2:Y:S01]  /*0080*/  LDG.E R2, desc[UR6][R2.64] ;  /* 0x0000000602027981 */ /* 0x002ea2000c1e1900 */
[----:B------:R-:W0:Y:S01]  /*0090*/  S2UR UR5, SR_CgaCtaId ;  /* 0x00000000000579c3 */ /* 0x000e220000008800 */
[----:B------:R-:W-:Y:S01]  /*00a0*/  UMOV UR4, 0x400 ;  /* 0x0000040000047882 */ /* 0x000fe20000000000 */
[----:B------:R-:W-:Y:S01]  /*00b0*/  ISETP.GE.U32.AND P0, PT, R9, 0x2, PT ;  /* 0x000000020900780c */ /* 0x000fe20003f06070 */
[----:B0-----:R-:W-:-:S06]  /*00c0*/  ULEA UR4, UR5, UR4, 0x18 ;  /* 0x0000000405047291 */ /* 0x001fcc000f8ec0ff */
[----:B------:R-:W-:-:S05]  /*00d0*/  LEA R7, R4, UR4, 0x2 ;  /* 0x0000000404077c11 */ /* 0x000fca000f8e10ff */
[----:B--2---:R0:W-:Y:S01]  /*00e0*/  STS [R7], R2 ;  /* 0x0000000207007388 */ /* 0x0041e20000000800 */
[----:B------:R-:W-:Y:S06]  /*00f0*/  BAR.SYNC.DEFER_BLOCKING 0x0 ;  /* 0x0000000000007b1d */ /* 0x000fec0000010000 */
[----:B------:R-:W-:Y:S05]  /*0100*/  @!P0 BRA `(.L_x_0) ;  /* 0x0000000000388947 */ /* 0x000fea0003800000 */
[----:B------:R-:W-:-:S05]  /*0110*/  UMOV UR5, 0x1 ;  /* 0x0000000100057882 */ /* 0x000fca0000000000 */
.L_x_1:
[----:B------:R-:W-:Y:S01]  /*0120*/  ISETP.GE.U32.AND P0, PT, R4, UR5, PT ;  /* 0x0000000504007c0c */ /* 0x000fe2000bf06070 */
[----:B-1----:R-:W-:-:S12]  /*0130*/  HFMA2 R0, -RZ, RZ, 0, 0 ;  /* 0x00000000ff007431 */ /* 0x002fd800000001ff */
[----:B0-----:R-:W-:Y:S01]  /*0140*/  @P0 VIADD R2, R4, -UR5 ;  /* 0x8000000504020c36 */ /* 0x001fe20008000000 */
[----:B------:R-:W-:-:S04]  /*0150*/  USHF.L.U32 UR5, UR5, 0x1, URZ ;  /* 0x0000000105057899 */ /* 0x000fc800080006ff */
[----:B------:R-:W-:-:S05]  /*0160*/  @P0 LEA R2, R2, UR4, 0x2 ;  /* 0x0000000402020c11 */ /* 0x000fca000f8e10ff */
[----:B------:R-:W-:Y:S01]  /*0170*/  @P0 LDS R0, [R2] ;  /* 0x0000000002000984 */ /* 0x000fe20000000800 */
[----:B------:R-:W-:Y:S01]  /*0180*/  BAR.SYNC.DEFER_BLOCKING 0x0 ;  /* 0x0000000000007b1d */ /* 0x000fe20000010000 */
[----:B------:R-:W-:-:S05]  /*0190*/  ISETP.LE.U32.AND P0, PT, R9, UR5, PT ;  /* 0x0000000509007c0c */ /* 0x000fca000bf03070 */
[----:B------:R-:W0:Y:S02]  /*01a0*/  LDS R3, [R7] ;  /* 0x0000000007037984 */ /* 0x000e240000000800 */
[----:B0-----:R-:W-:-:S05]  /*01b0*/  IMAD.IADD R0, R3, 0x1, R0 ;  /* 0x0000000103007824 */ /* 0x001fca00078e0200 */
[----:B------:R1:W-:Y:S01]  /*01c0*/  STS [R7], R0 ;  /* 0x0000000007007388 */ /* 0x0003e20000000800 */
[----:B------:R-:W-:Y:S06]  /*01d0*/  BAR.SYNC.DEFER_BLOCKING 0x0 ;  /* 0x0000000000007b1d */ /* 0x000fec0000010000 */
[----:B------:R-:W-:Y:S05]  /*01e0*/  @!P0 BRA `(.L_x_1) ;  /* 0xfffffffc00cc8947 */ /* 0x000fea000383ffff */
.L_x_0:
[----:B01----:R-:W0:Y:S01]  /*01f0*/  LDS R7, [R7] ;  /* 0x0000000007077984 */ /* 0x003e220000000800 */
[----:B------:R-:W1:Y:S02]  /*0200*/  LDC.64 R2, c[0x0][0x388] ;  /* 0x0000e200ff027b82 */ /* 0x000e640000000a00 */
[----:B-1----:R-:W-:-:S05]  /*0210*/  IMAD.WIDE R2, R5, 0x4, R2 ;  /* 0x0000000405027825 */ /* 0x002fca00078e0202 */
[----:B0-----:R-:W-:Y:S01]  /*0220*/  STG.E desc[UR6][R2.64], R7 ;  /* 0x0000000702007986 */ /* 0x001fe2000c101906 */
[----:B------:R-:W-:Y:S05]  /*0230*/  EXIT ;  /* 0x000000000000794d */ /* 0x000fea0003800000 */
.L_x_2:
[----:B------:R-:W-:-:S00]  /*0240*/  BRA `(.L_x_2) ;  /* 0xfffffffc00fc7947 */ /* 0x000fc0000383ffff */
[----:B------:R-:W-:-:S00]  /*0250*/  NOP ;  /* 0x0000000000007918 */ /* 0x000fc00000000000 */
        /* <DEDUP_REMOVED lines=10> */
.L_x_3:


//--------------------- .nv.shared._Z26recursiveDoublingPrefixSumPiS_i --------------------------
	.section	.nv.shared._Z26recursiveDoublingPrefixSumPiS_i,"aw",@nobits
	.sectionflags	@""
	.align	16
	.zero		1024


//--------------------- .nv.shared.reserved.0     --------------------------
	.section	.nv.shared.reserved.0,"aw",@nobits
	.weak		__nv_reservedSMEM_offset_0_alias
	.size		__nv_reservedSMEM_offset_0_alias, 0, 64
	.other		__nv_reservedSMEM_offset_0_alias,@"STO_CUDA_RESERVED_SHARED STV_DEFAULT"
__nv_reservedSMEM_offset_0_alias:
	.zero		0
	.zero		64


//--------------------- .nv.constant0._Z26recursiveDoublingPrefixSumPiS_i --------------------------
	.section	.nv.constant0._Z26recursiveDoublingPrefixSumPiS_i,"a",@progbits
	.sectionflags	@""
	.align	4
.nv.constant0._Z26recursiveDoublingPrefixSumPiS_i:
	.zero		916


//--------------------- SYMBOLS --------------------------

	.type		.nv.reservedSmem.offset0,@object
	.size		.nv.reservedSmem.offset0,0x4
	.type		.nv.reservedSmem.cap,@object
	.size		.nv.reservedSmem.cap,0x4
